//
// Generated by NVIDIA NVVM Compiler
//
// Compiler Build ID: CL-36424714
// Cuda compilation tools, release 13.0, V13.0.88
// Based on NVVM 20.0.0
//

.version 9.0
.target sm_100
.address_size 64

	// .globl	_Z18PrintConfigurationv
.extern .func  (.param .b32 func_retval0) vprintf
(
	.param .b64 vprintf_param_0,
	.param .b64 vprintf_param_1
)
;
.global .align 1 .b8 $str[18] = {37, 100, 32, 44, 32, 37, 100, 32, 58, 32, 37, 100, 32, 37, 100, 32, 10};
.global .align 1 .b8 $str$1[45] = {84, 104, 105, 115, 32, 102, 117, 110, 99, 116, 105, 111, 110, 32, 105, 115, 32, 100, 101, 102, 105, 110, 101, 100, 32, 116, 111, 32, 114, 117, 110, 32, 111, 110, 32, 116, 104, 101, 32, 71, 80, 85, 46, 10};

.visible .entry _Z18PrintConfigurationv()
{
	.local .align 16 .b8 	__local_depot0[16];
	.reg .b64 	%SP;
	.reg .b64 	%SPL;
	.reg .b32 	%r<7>;
	.reg .b64 	%rd<5>;

	mov.u64 	%SPL, __local_depot0;
	cvta.local.u64 	%SP, %SPL;
	add.u64 	%rd1, %SP, 0;
	add.u64 	%rd2, %SPL, 0;
	mov.u32 	%r1, %nctaid.x;
	mov.u32 	%r2, %ntid.x;
	mov.u32 	%r3, %ctaid.x;
	mov.u32 	%r4, %tid.x;
	st.local.v4.u32 	[%rd2], {%r1, %r2, %r3, %r4};
	mov.u64 	%rd3, $str;
	cvta.global.u64 	%rd4, %rd3;
	{ // callseq 0, 0
	.param .b64 param0;
	st.param.b64 	[param0], %rd4;
	.param .b64 param1;
	st.param.b64 	[param1], %rd1;
	.param .b32 retval0;
	call.uni (retval0), 
	vprintf, 
	(
	param0, 
	param1
	);
	ld.param.b32 	%r5, [retval0];
	} // callseq 0
	ret;

}
	// .globl	_Z11GPUFunctionv
.visible .entry _Z11GPUFunctionv()
{
	.reg .b32 	%r<3>;
	.reg .b64 	%rd<3>;

	mov.u64 	%rd1, $str$1;
	cvta.global.u64 	%rd2, %rd1;
	{ // callseq 1, 0
	.param .b64 param0;
	st.param.b64 	[param0], %rd2;
	.param .b64 param1;
	st.param.b64 	[param1], 0;
	.param .b32 retval0;
	call.uni (retval0), 
	vprintf, 
	(
	param0, 
	param1
	);
	ld.param.b32 	%r1, [retval0];
	} // callseq 1
	ret;

}


// ===== COMPILED SASS (sm_100) =====

	.target	sm_100

	.elftype	@"ET_EXEC"


//--------------------- .note.nv.tkinfo           --------------------------
	.section	.note.nv.tkinfo,"",@"SHT_NOTE"
	.sectionflags	@"SHF_NOTE_NV_TKINFO"
	.tkinfo
        /*0018*/ 	.word	0x00000002
        /*0030*/ 	.string	""
        /*0030*/ 	.string	"ptxas"
        /*0030*/ 	.string	"Cuda compilation tools, release 13.0, V13.0.88"
        /*0030*/ 	.string	"Build cuda_13.0.r13.0/compiler.36424714_0"
        /*0030*/ 	.string	"-arch sm_100 -m 64 "



//--------------------- .note.nv.cuinfo           --------------------------
	.section	.note.nv.cuinfo,"",@"SHT_NOTE"
	.sectionflags	@"SHF_NOTE_NV_CUINFO"
        /*0018*/ 	.short	0x0002
        /*001a*/ 	.short	0x0064
        /*001c*/ 	.short	0x0082
	.zero		2


//--------------------- .nv.info                  --------------------------
	.section	.nv.info,"",@"SHT_CUDA_INFO"
	.align	4


	//----- nvinfo : EIATTR_REGCOUNT
	.align		4
        /*0000*/ 	.byte	0x04, 0x2f
        /*0002*/ 	.short	(.L_3 - .L_2)
	.align		4
.L_2:
        /*0004*/ 	.word	index@(_Z18PrintConfigurationv)
        /*0008*/ 	.word	0x00000018


	//----- nvinfo : EIATTR_FRAME_SIZE
	.align		4
.L_3:
        /*000c*/ 	.byte	0x04, 0x11
        /*000e*/ 	.short	(.L_5 - .L_4)
	.align		4
.L_4:
        /*0010*/ 	.word	index@(_Z18PrintConfigurationv)
        /*0014*/ 	.word	0x00000010


	//----- nvinfo : EIATTR_REGCOUNT
	.align		4
.L_5:
        /*0018*/ 	.byte	0x04, 0x2f
        /*001a*/ 	.short	(.L_7 - .L_6)
	.align		4
.L_6:
        /*001c*/ 	.word	index@(_Z11GPUFunctionv)
        /*0020*/ 	.word	0x00000018


	//----- nvinfo : EIATTR_FRAME_SIZE
	.align		4
.L_7:
        /*0024*/ 	.byte	0x04, 0x11
        /*0026*/ 	.short	(.L_9 - .L_8)
	.align		4
.L_8:
        /*0028*/ 	.word	index@(_Z11GPUFunctionv)
        /*002c*/ 	.word	0x00000000


	//----- nvinfo : EIATTR_MIN_STACK_SIZE
	.align		4
.L_9:
        /*0030*/ 	.byte	0x04, 0x12
        /*0032*/ 	.short	(.L_11 - .L_10)
	.align		4
.L_10:
        /*0034*/ 	.word	index@(_Z11GPUFunctionv)
        /*0038*/ 	.word	0x00000000


	//----- nvinfo : EIATTR_MIN_STACK_SIZE
	.align		4
.L_11:
        /*003c*/ 	.byte	0x04, 0x12
        /*003e*/ 	.short	(.L_13 - .L_12)
	.align		4
.L_12:
        /*0040*/ 	.word	index@(_Z18PrintConfigurationv)
        /*0044*/ 	.word	0x00000010
.L_13:


//--------------------- .nv.compat                --------------------------
	.section	.nv.compat,"",@"SHT_CUDA_COMPAT_INFO"
	.align	4
        /*0000*/ 	.byte	0x02, 0x09, 0x00, 0x00, 0x02, 0x02, 0x01, 0x00, 0x02, 0x05, 0x05, 0x00, 0x03, 0x07, 0x01, 0x01
        /*0010*/ 	.byte	0x02, 0x03, 0x00, 0x00, 0x02, 0x06, 0x01, 0x00, 0x04, 0x0b, 0x08, 0x00, 0x09, 0x00, 0x00, 0x00
        /*0020*/ 	.byte	0x00, 0x00, 0x00, 0x00


//--------------------- .nv.info._Z11GPUFunctionv --------------------------
	.section	.nv.info._Z11GPUFunctionv,"",@"SHT_CUDA_INFO"
	.sectionflags	@""
	.align	4


	//----- nvinfo : EIATTR_CUDA_API_VERSION
	.align		4
        /*0000*/ 	.byte	0x04, 0x37
        /*0002*/ 	.short	(.L_15 - .L_14)
.L_14:
        /*0004*/ 	.word	0x00000082


	//----- nvinfo : EIATTR_SPARSE_MMA_MASK
	.align		4
.L_15:
        /*0008*/ 	.byte	0x03, 0x50
        /*000a*/ 	.short	0x0000


	//----- nvinfo : EIATTR_MAXREG_COUNT
	.align		4
        /*000c*/ 	.byte	0x03, 0x1b
        /*000e*/ 	.short	0x00ff


	//----- nvinfo : EIATTR_EXTERNS
	.align		4
        /*0010*/ 	.byte	0x04, 0x0f
        /*0012*/ 	.short	(.L_17 - .L_16)


	//   ....[0]....
	.align		4
.L_16:
        /*0014*/ 	.word	index@(vprintf)


	//----- nvinfo : EIATTR_MERCURY_ISA_VERSION
	.align		4
.L_17:
        /*0018*/ 	.byte	0x03, 0x5f
        /*001a*/ 	.short	0x0101


	//----- nvinfo : EIATTR_VRC_CTA_INIT_COUNT
	.align		4
        /*001c*/ 	.byte	0x02, 0x4a
	.zero		1
	.zero		1


	//----- nvinfo : EIATTR_SYSCALL_OFFSETS
	.align		4
        /*0020*/ 	.byte	0x04, 0x46
        /*0022*/ 	.short	(.L_19 - .L_18)


	//   ....[0]....
.L_18:
        /*0024*/ 	.word	0x00000080


	//----- nvinfo : EIATTR_EXIT_INSTR_OFFSETS
	.align		4
.L_19:
        /*0028*/ 	.byte	0x04, 0x1c
        /*002a*/ 	.short	(.L_21 - .L_20)


	//   ....[0]....
.L_20:
        /*002c*/ 	.word	0x00000090


	//----- nvinfo : EIATTR_SW_WAR
	.align		4
.L_21:
        /*0030*/ 	.byte	0x04, 0x36
        /*0032*/ 	.short	(.L_23 - .L_22)
.L_22:
        /*0034*/ 	.word	0x00000008
.L_23:


//--------------------- .nv.info._Z18PrintConfigurationv --------------------------
	.section	.nv.info._Z18PrintConfigurationv,"",@"SHT_CUDA_INFO"
	.sectionflags	@""
	.align	4


	//----- nvinfo : EIATTR_CUDA_API_VERSION
	.align		4
        /*0000*/ 	.byte	0x04, 0x37
        /*0002*/ 	.short	(.L_25 - .L_24)
.L_24:
        /*0004*/ 	.word	0x00000082


	//----- nvinfo : EIATTR_SPARSE_MMA_MASK
	.align		4
.L_25:
        /*0008*/ 	.byte	0x03, 0x50
        /*000a*/ 	.short	0x0000


	//----- nvinfo : EIATTR_MAXREG_COUNT
	.align		4
        /*000c*/ 	.byte	0x03, 0x1b
        /*000e*/ 	.short	0x00ff


	//----- nvinfo : EIATTR_EXTERNS
	.align		4
        /*0010*/ 	.byte	0x04, 0x0f
        /*0012*/ 	.short	(.L_27 - .L_26)


	//   ....[0]....
	.align		4
.L_26:
        /*0014*/ 	.word	index@(vprintf)


	//----- nvinfo : EIATTR_MERCURY_ISA_VERSION
	.align		4
.L_27:
        /*0018*/ 	.byte	0x03, 0x5f
        /*001a*/ 	.short	0x0101


	//----- nvinfo : EIATTR_VRC_CTA_INIT_COUNT
	.align		4
        /*001c*/ 	.byte	0x02, 0x4a
	.zero		1
	.zero		1


	//----- nvinfo : EIATTR_SYSCALL_OFFSETS
	.align		4
        /*0020*/ 	.byte	0x04, 0x46
        /*0022*/ 	.short	(.L_29 - .L_28)


	//   ....[0]....
.L_28:
        /*0024*/ 	.word	0x00000110


	//----- nvinfo : EIATTR_EXIT_INSTR_OFFSETS
	.align		4
.L_29:
        /*0028*/ 	.byte	0x04, 0x1c
        /*002a*/ 	.short	(.L_31 - .L_30)


	//   ....[0]....
.L_30:
        /*002c*/ 	.word	0x00000120


	//----- nvinfo : EIATTR_SW_WAR
	.align		4
.L_31:
        /*0030*/ 	.byte	0x04, 0x36
        /*0032*/ 	.short	(.L_33 - .L_32)
.L_32:
        /*0034*/ 	.word	0x00000008
.L_33:


//--------------------- .nv.callgraph             --------------------------
	.section	.nv.callgraph,"",@"SHT_CUDA_CALLGRAPH"
	.align	4
	.sectionentsize	8
	.align		4
        /*0000*/ 	.word	0x00000000
	.align		4
        /*0004*/ 	.word	0xffffffff
	.align		4
        /*0008*/ 	.word	index@(_Z11GPUFunctionv)
	.align		4
        /*000c*/ 	.word	index@(vprintf)
	.align		4
        /*0010*/ 	.word	index@(_Z18PrintConfigurationv)
	.align		4
        /*0014*/ 	.word	index@(vprintf)
	.align		4
        /*0018*/ 	.word	0x00000000
	.align		4
        /*001c*/ 	.word	0xfffffffe
	.align		4
        /*0020*/ 	.word	0x00000000
	.align		4
        /*0024*/ 	.word	0xfffffffd
	.align		4
        /*0028*/ 	.word	0x00000000
	.align		4
        /*002c*/ 	.word	0xfffffffc


//--------------------- .nv.constant4             --------------------------
	.section	.nv.constant4,"a",@progbits
	.align	8
	.align		8
.nv.constant4:
        /*0000*/ 	.dword	vprintf
	.align		8
        /*0008*/ 	.dword	$str
	.align		8
        /*0010*/ 	.dword	$str$1


//--------------------- .text._Z11GPUFunctionv    --------------------------
	.section	.text._Z11GPUFunctionv,"ax",@progbits
	.align	128
        .global         _Z11GPUFunctionv
        .type           _Z11GPUFunctionv,@function
        .size           _Z11GPUFunctionv,(.L_x_4 - _Z11GPUFunctionv)
        .other          _Z11GPUFunctionv,@"STO_CUDA_ENTRY STV_DEFAULT"
_Z11GPUFunctionv:
.text._Z11GPUFunctionv:
[----:B------:R-:W0:Y:S01]  /*0000*/  LDC R1, c[0x0][0x37c] ;  /* 0x0000df00ff017b82 */ /* 0x000e220000000800 */
[----:B------:R-:W-:Y:S01]  /*0010*/  MOV R0, 0x0 ;  /* 0x0000000000007802 */ /* 0x000fe20000000f00 */
[----:B------:R-:W1:Y:S01]  /*0020*/  LDCU.64 UR4, c[0x4][0x10] ;  /* 0x01000200ff0477ac */ /* 0x000e620008000a00 */
[----:B------:R-:W-:-:S05]  /*0030*/  CS2R R6, SRZ ;  /* 0x0000000000067805 */ /* 0x000fca000001ff00 */
[----:B------:R2:W3:Y:S01]  /*0040*/  LDC.64 R2, c[0x4][R0] ;  /* 0x0100000000027b82 */ /* 0x0004e20000000a00 */
[----:B-1----:R-:W-:Y:S02]  /*0050*/  IMAD.U32 R4, RZ, RZ, UR4 ;  /* 0x00000004ff047e24 */ /* 0x002fe4000f8e00ff */
[----:B--2---:R-:W-:-:S07]  /*0060*/  IMAD.U32 R5, RZ, RZ, UR5 ;  /* 0x00000005ff057e24 */ /* 0x004fce000f8e00ff */
[----:B------:R-:W-:-:S07]  /*0070*/  LEPC R20, `(.L_x_0) ;  /* 0x000000001014794e */ /* 0x000fce0000000000 */
[----:B0--3--:R-:W-:Y:S05]  /*0080*/  CALL.ABS.NOINC R2 ;  /* 0x0000000002007343 */ /* 0x009fea0003c00000 */
.L_x_0:
[----:B------:R-:W-:Y:S05]  /*0090*/  EXIT ;  /* 0x000000000000794d */ /* 0x000fea0003800000 */
.L_x_1:
[----:B------:R-:W-:-:S00]  /*00a0*/  BRA `(.L_x_1) ;  /* 0xfffffffc00fc7947 */ /* 0x000fc0000383ffff */
[----:B------:R-:W-:-:S00]  /*00b0*/  NOP ;  /* 0x0000000000007918 */ /* 0x000fc00000000000 */
        /* <DEDUP_REMOVED lines=12> */
.L_x_4:


//--------------------- .text._Z18PrintConfigurationv --------------------------
	.section	.text._Z18PrintConfigurationv,"ax",@progbits
	.align	128
        .global         _Z18PrintConfigurationv
        .type           _Z18PrintConfigurationv,@function
        .size           _Z18PrintConfigurationv,(.L_x_5 - _Z18PrintConfigurationv)
        .other          _Z18PrintConfigurationv,@"STO_CUDA_ENTRY STV_DEFAULT"
_Z18PrintConfigurationv:
.text._Z18PrintConfigurationv:
[----:B------:R-:W0:Y:S01]  /*0000*/  LDC R1, c[0x0][0x37c] ;  /* 0x0000df00ff017b82 */ /* 0x000e220000000800 */
[----:B------:R-:W1:Y:S01]  /*0010*/  S2R R10, SR_CTAID.X ;  /* 0x00000000000a7919 */ /* 0x000e620000002500 */
[----:B------:R-:W2:Y:S06]  /*0020*/  LDCU UR5, c[0x0][0x2fc] ;  /* 0x00005f80ff0577ac */ /* 0x000eac0008000800 */
[----:B------:R-:W1:Y:S01]  /*0030*/  LDC R8, c[0x0][0x370] ;  /* 0x0000dc00ff087b82 */ /* 0x000e620000000800 */
[----:B0-----:R-:W-:Y:S01]  /*0040*/  VIADD R1, R1, 0xfffffff0 ;  /* 0xfffffff001017836 */ /* 0x001fe20000000000 */
[----:B------:R-:W1:Y:S01]  /*0050*/  S2R R11, SR_TID.X ;  /* 0x00000000000b7919 */ /* 0x000e620000002100 */
[----:B------:R-:W-:Y:S01]  /*0060*/  MOV R0, 0x0 ;  /* 0x0000000000007802 */ /* 0x000fe20000000f00 */
[----:B------:R-:W0:Y:S04]  /*0070*/  LDCU UR4, c[0x0][0x2f8] ;  /* 0x00005f00ff0477ac */ /* 0x000e280008000800 */
[----:B------:R-:W1:Y:S01]  /*0080*/  LDC R9, c[0x0][0x360] ;  /* 0x0000d800ff097b82 */ /* 0x000e620000000800 */
[----:B------:R-:W3:Y:S07]  /*0090*/  LDCU.64 UR6, c[0x4][0x8] ;  /* 0x01000100ff0677ac */ /* 0x000eee0008000a00 */
[----:B------:R4:W5:Y:S01]  /*00a0*/  LDC.64 R2, c[0x4][R0] ;  /* 0x0100000000027b82 */ /* 0x0009620000000a00 */
[----:B0-----:R-:W-:Y:S01]  /*00b0*/  IADD3 R6, P0, PT, R1, UR4, RZ ;  /* 0x0000000401067c10 */ /* 0x001fe2000ff1e0ff */
[----:B---3--:R-:W-:Y:S01]  /*00c0*/  IMAD.U32 R4, RZ, RZ, UR6 ;  /* 0x00000006ff047e24 */ /* 0x008fe2000f8e00ff */
[----:B------:R-:W-:-:S03]  /*00d0*/  MOV R5, UR7 ;  /* 0x0000000700057c02 */ /* 0x000fc60008000f00 */
[----:B--2---:R-:W-:Y:S01]  /*00e0*/  IMAD.X R7, RZ, RZ, UR5, P0 ;  /* 0x00000005ff077e24 */ /* 0x004fe200080e06ff */
[----:B-1----:R4:W-:Y:S07]  /*00f0*/  STL.128 [R1], R8 ;  /* 0x0000000801007387 */ /* 0x0029ee0000100c00 */
[----:B------:R-:W-:-:S07]  /*0100*/  LEPC R20, `(.L_x_2) ;  /* 0x000000001014794e */ /* 0x000fce0000000000 */
[----:B----45:R-:W-:Y:S05]  /*0110*/  CALL.ABS.NOINC R2 ;  /* 0x0000000002007343 */ /* 0x030fea0003c00000 */
.L_x_2:
[----:B------:R-:W-:Y:S05]  /*0120*/  EXIT ;  /* 0x000000000000794d */ /* 0x000fea0003800000 */
.L_x_3:
        /* <DEDUP_REMOVED lines=13> */
.L_x_5:


//--------------------- .nv.global.init           --------------------------
	.section	.nv.global.init,"aw",@progbits
.nv.global.init:
	.type		$str,@object
	.size		$str,($str$1 - $str)
$str:
        /*0000*/ 	.byte	0x25, 0x64, 0x20, 0x2c, 0x20, 0x25, 0x64, 0x20, 0x3a, 0x20, 0x25, 0x64, 0x20, 0x25, 0x64, 0x20
        /*0010*/ 	.byte	0x0a, 0x00
	.type		$str$1,@object
	.size		$str$1,(.L_1 - $str$1)
$str$1:
        /*0012*/ 	.byte	0x54, 0x68, 0x69, 0x73, 0x20, 0x66, 0x75, 0x6e, 0x63, 0x74, 0x69, 0x6f, 0x6e, 0x20, 0x69, 0x73
        /*0022*/ 	.byte	0x20, 0x64, 0x65, 0x66, 0x69, 0x6e, 0x65, 0x64, 0x20, 0x74, 0x6f, 0x20, 0x72, 0x75, 0x6e, 0x20
        /*0032*/ 	.byte	0x6f, 0x6e, 0x20, 0x74, 0x68, 0x65, 0x20, 0x47, 0x50, 0x55, 0x2e, 0x0a, 0x00
.L_1:


//--------------------- .nv.shared.reserved.0     --------------------------
	.section	.nv.shared.reserved.0,"aw",@nobits
	.weak		__nv_reservedSMEM_offset_0_alias
	.size		__nv_reservedSMEM_offset_0_alias, 0, 64
	.other		__nv_reservedSMEM_offset_0_alias,@"STO_CUDA_RESERVED_SHARED STV_DEFAULT"
__nv_reservedSMEM_offset_0_alias:
	.zero		0
	.zero		64


//--------------------- .nv.constant0._Z11GPUFunctionv --------------------------
	.section	.nv.constant0._Z11GPUFunctionv,"a",@progbits
	.sectionflags	@""
	.align	4
.nv.constant0._Z11GPUFunctionv:
	.zero		896


//--------------------- .nv.constant0._Z18PrintConfigurationv --------------------------
	.section	.nv.constant0._Z18PrintConfigurationv,"a",@progbits
	.sectionflags	@""
	.align	4
.nv.constant0._Z18PrintConfigurationv:
	.zero		896


//--------------------- SYMBOLS --------------------------

	.type		.nv.reservedSmem.offset0,@object
	.size		.nv.reservedSmem.offset0,0x4
	.type		vprintf,@function
